//
// Generated by NVIDIA NVVM Compiler
//
// Compiler Build ID: CL-36424714
// Cuda compilation tools, release 13.0, V13.0.88
// Based on NVVM 20.0.0
//

.version 9.0
.target sm_100
.address_size 64

	// .globl	_Z21swiglu_forward_kernelPKfS0_Pfii

.visible .entry _Z21swiglu_forward_kernelPKfS0_Pfii(
	.param .u64 .ptr .align 1 _Z21swiglu_forward_kernelPKfS0_Pfii_param_0,
	.param .u64 .ptr .align 1 _Z21swiglu_forward_kernelPKfS0_Pfii_param_1,
	.param .u64 .ptr .align 1 _Z21swiglu_forward_kernelPKfS0_Pfii_param_2,
	.param .u32 _Z21swiglu_forward_kernelPKfS0_Pfii_param_3,
	.param .u32 _Z21swiglu_forward_kernelPKfS0_Pfii_param_4
)
{
	.reg .pred 	%p<2>;
	.reg .b32 	%r<8>;
	.reg .b32 	%f<18>;
	.reg .b64 	%rd<11>;

	ld.param.u64 	%rd1, [_Z21swiglu_forward_kernelPKfS0_Pfii_param_0];
	ld.param.u64 	%rd2, [_Z21swiglu_forward_kernelPKfS0_Pfii_param_1];
	ld.param.u64 	%rd3, [_Z21swiglu_forward_kernelPKfS0_Pfii_param_2];
	ld.param.u32 	%r2, [_Z21swiglu_forward_kernelPKfS0_Pfii_param_3];
	ld.param.u32 	%r3, [_Z21swiglu_forward_kernelPKfS0_Pfii_param_4];
	mov.u32 	%r1, %tid.x;
	setp.ge.s32 	%p1, %r1, %r3;
	@%p1 bra 	$L__BB0_2;
	cvta.to.global.u64 	%rd4, %rd1;
	cvta.to.global.u64 	%rd5, %rd2;
	cvta.to.global.u64 	%rd6, %rd3;
	mov.u32 	%r4, %ctaid.x;
	mad.lo.s32 	%r5, %r2, %r4, %r1;
	mul.wide.s32 	%rd7, %r5, 4;
	add.s64 	%rd8, %rd4, %rd7;
	ld.global.f32 	%f1, [%rd8];
	add.s64 	%rd9, %rd5, %rd7;
	ld.global.f32 	%f2, [%rd9];
	fma.rn.f32 	%f3, %f1, 0fBBBB989D, 0f3F000000;
	cvt.sat.f32.f32 	%f4, %f3;
	mov.f32 	%f5, 0f4B400001;
	mov.f32 	%f6, 0f437C0000;
	fma.rm.f32 	%f7, %f4, %f6, %f5;
	add.f32 	%f8, %f7, 0fCB40007F;
	neg.f32 	%f9, %f8;
	fma.rn.f32 	%f10, %f1, 0fBFB8AA3B, %f9;
	fma.rn.f32 	%f11, %f1, 0fB2A57060, %f10;
	mov.b32 	%r6, %f7;
	shl.b32 	%r7, %r6, 23;
	mov.b32 	%f12, %r7;
	ex2.approx.ftz.f32 	%f13, %f11;
	fma.rn.f32 	%f14, %f13, %f12, 0f3F800000;
	rcp.rn.f32 	%f15, %f14;
	mul.f32 	%f16, %f1, %f15;
	mul.f32 	%f17, %f2, %f16;
	add.s64 	%rd10, %rd6, %rd7;
	st.global.f32 	[%rd10], %f17;
$L__BB0_2:
	ret;

}
	// .globl	_Z22swiglu_backward_kernelPfS_S_ii
.visible .entry _Z22swiglu_backward_kernelPfS_S_ii(
	.param .u64 .ptr .align 1 _Z22swiglu_backward_kernelPfS_S_ii_param_0,
	.param .u64 .ptr .align 1 _Z22swiglu_backward_kernelPfS_S_ii_param_1,
	.param .u64 .ptr .align 1 _Z22swiglu_backward_kernelPfS_S_ii_param_2,
	.param .u32 _Z22swiglu_backward_kernelPfS_S_ii_param_3,
	.param .u32 _Z22swiglu_backward_kernelPfS_S_ii_param_4
)
{
	.reg .pred 	%p<2>;
	.reg .b32 	%r<8>;
	.reg .b32 	%f<24>;
	.reg .b64 	%rd<11>;

	ld.param.u64 	%rd1, [_Z22swiglu_backward_kernelPfS_S_ii_param_0];
	ld.param.u64 	%rd2, [_Z22swiglu_backward_kernelPfS_S_ii_param_1];
	ld.param.u64 	%rd3, [_Z22swiglu_backward_kernelPfS_S_ii_param_2];
	ld.param.u32 	%r2, [_Z22swiglu_backward_kernelPfS_S_ii_param_3];
	ld.param.u32 	%r3, [_Z22swiglu_backward_kernelPfS_S_ii_param_4];
	mov.u32 	%r1, %tid.x;
	setp.ge.s32 	%p1, %r1, %r3;
	@%p1 bra 	$L__BB1_2;
	cvta.to.global.u64 	%rd4, %rd1;
	cvta.to.global.u64 	%rd5, %rd2;
	cvta.to.global.u64 	%rd6, %rd3;
	mov.u32 	%r4, %ctaid.x;
	mad.lo.s32 	%r5, %r2, %r4, %r1;
	mul.wide.s32 	%rd7, %r5, 4;
	add.s64 	%rd8, %rd4, %rd7;
	ld.global.f32 	%f1, [%rd8];
	add.s64 	%rd9, %rd5, %rd7;
	ld.global.f32 	%f2, [%rd9];
	add.s64 	%rd10, %rd6, %rd7;
	ld.global.f32 	%f3, [%rd10];
	fma.rn.f32 	%f4, %f2, 0fBBBB989D, 0f3F000000;
	cvt.sat.f32.f32 	%f5, %f4;
	mov.f32 	%f6, 0f4B400001;
	mov.f32 	%f7, 0f437C0000;
	fma.rm.f32 	%f8, %f5, %f7, %f6;
	add.f32 	%f9, %f8, 0fCB40007F;
	neg.f32 	%f10, %f9;
	fma.rn.f32 	%f11, %f2, 0fBFB8AA3B, %f10;
	fma.rn.f32 	%f12, %f2, 0fB2A57060, %f11;
	mov.b32 	%r6, %f8;
	shl.b32 	%r7, %r6, 23;
	mov.b32 	%f13, %r7;
	ex2.approx.ftz.f32 	%f14, %f12;
	fma.rn.f32 	%f15, %f14, %f13, 0f3F800000;
	rcp.rn.f32 	%f16, %f15;
	mul.f32 	%f17, %f2, %f16;
	mul.f32 	%f18, %f1, %f17;
	mov.f32 	%f19, 0f3F800000;
	sub.f32 	%f20, %f19, %f16;
	fma.rn.f32 	%f21, %f17, %f20, %f16;
	mul.f32 	%f22, %f1, %f21;
	mul.f32 	%f23, %f3, %f22;
	st.global.f32 	[%rd9], %f23;
	st.global.f32 	[%rd10], %f18;
$L__BB1_2:
	ret;

}


// ===== COMPILED SASS (sm_100) =====

	.target	sm_100

	.elftype	@"ET_EXEC"


//--------------------- .note.nv.tkinfo           --------------------------
	.section	.note.nv.tkinfo,"",@"SHT_NOTE"
	.sectionflags	@"SHF_NOTE_NV_TKINFO"
	.tkinfo
        /*0018*/ 	.word	0x00000002
        /*0030*/ 	.string	""
        /*0030*/ 	.string	"ptxas"
        /*0030*/ 	.string	"Cuda compilation tools, release 13.0, V13.0.88"
        /*0030*/ 	.string	"Build cuda_13.0.r13.0/compiler.36424714_0"
        /*0030*/ 	.string	"-arch sm_100 -m 64 "



//--------------------- .note.nv.cuinfo           --------------------------
	.section	.note.nv.cuinfo,"",@"SHT_NOTE"
	.sectionflags	@"SHF_NOTE_NV_CUINFO"
        /*0018*/ 	.short	0x0002
        /*001a*/ 	.short	0x0064
        /*001c*/ 	.short	0x0082
	.zero		2


//--------------------- .nv.info                  --------------------------
	.section	.nv.info,"",@"SHT_CUDA_INFO"
	.align	4


	//----- nvinfo : EIATTR_REGCOUNT
	.align		4
        /*0000*/ 	.byte	0x04, 0x2f
        /*0002*/ 	.short	(.L_1 - .L_0)
	.align		4
.L_0:
        /*0004*/ 	.word	index@(_Z21swiglu_forward_kernelPKfS0_Pfii)
        /*0008*/ 	.word	0x00000010


	//----- nvinfo : EIATTR_FRAME_SIZE
	.align		4
.L_1:
        /*000c*/ 	.byte	0x04, 0x11
        /*000e*/ 	.short	(.L_3 - .L_2)
	.align		4
.L_2:
        /*0010*/ 	.word	index@($__internal_1_$__cuda_sm20_rcp_rn_f32_slowpath)
        /*0014*/ 	.word	0x00000000


	//----- nvinfo : EIATTR_FRAME_SIZE
	.align		4
.L_3:
        /*0018*/ 	.byte	0x04, 0x11
        /*001a*/ 	.short	(.L_5 - .L_4)
	.align		4
.L_4:
        /*001c*/ 	.word	index@(_Z21swiglu_forward_kernelPKfS0_Pfii)
        /*0020*/ 	.word	0x00000000


	//----- nvinfo : EIATTR_REGCOUNT
	.align		4
.L_5:
        /*0024*/ 	.byte	0x04, 0x2f
        /*0026*/ 	.short	(.L_7 - .L_6)
	.align		4
.L_6:
        /*0028*/ 	.word	index@(_Z22swiglu_backward_kernelPfS_S_ii)
        /*002c*/ 	.word	0x00000014


	//----- nvinfo : EIATTR_FRAME_SIZE
	.align		4
.L_7:
        /*0030*/ 	.byte	0x04, 0x11
        /*0032*/ 	.short	(.L_9 - .L_8)
	.align		4
.L_8:
        /*0034*/ 	.word	index@($__internal_0_$__cuda_sm20_rcp_rn_f32_slowpath)
        /*0038*/ 	.word	0x00000000


	//----- nvinfo : EIATTR_FRAME_SIZE
	.align		4
.L_9:
        /*003c*/ 	.byte	0x04, 0x11
        /*003e*/ 	.short	(.L_11 - .L_10)
	.align		4
.L_10:
        /*0040*/ 	.word	index@(_Z22swiglu_backward_kernelPfS_S_ii)
        /*0044*/ 	.word	0x00000000


	//----- nvinfo : EIATTR_MIN_STACK_SIZE
	.align		4
.L_11:
        /*0048*/ 	.byte	0x04, 0x12
        /*004a*/ 	.short	(.L_13 - .L_12)
	.align		4
.L_12:
        /*004c*/ 	.word	index@(_Z22swiglu_backward_kernelPfS_S_ii)
        /*0050*/ 	.word	0x00000000


	//----- nvinfo : EIATTR_MIN_STACK_SIZE
	.align		4
.L_13:
        /*0054*/ 	.byte	0x04, 0x12
        /*0056*/ 	.short	(.L_15 - .L_14)
	.align		4
.L_14:
        /*0058*/ 	.word	index@(_Z21swiglu_forward_kernelPKfS0_Pfii)
        /*005c*/ 	.word	0x00000000
.L_15:


//--------------------- .nv.compat                --------------------------
	.section	.nv.compat,"",@"SHT_CUDA_COMPAT_INFO"
	.align	4
        /*0000*/ 	.byte	0x02, 0x09, 0x00, 0x00, 0x02, 0x02, 0x01, 0x00, 0x02, 0x05, 0x05, 0x00, 0x03, 0x07, 0x01, 0x01
        /*0010*/ 	.byte	0x02, 0x03, 0x00, 0x00, 0x02, 0x06, 0x01, 0x00, 0x04, 0x0b, 0x08, 0x00, 0x09, 0x00, 0x00, 0x00
        /*0020*/ 	.byte	0x00, 0x00, 0x00, 0x00


//--------------------- .nv.info._Z22swiglu_backward_kernelPfS_S_ii --------------------------
	.section	.nv.info._Z22swiglu_backward_kernelPfS_S_ii,"",@"SHT_CUDA_INFO"
	.sectionflags	@""
	.align	4


	//----- nvinfo : EIATTR_CUDA_API_VERSION
	.align		4
        /*0000*/ 	.byte	0x04, 0x37
        /*0002*/ 	.short	(.L_17 - .L_16)
.L_16:
        /*0004*/ 	.word	0x00000082


	//----- nvinfo : EIATTR_KPARAM_INFO
	.align		4
.L_17:
        /*0008*/ 	.byte	0x04, 0x17
        /*000a*/ 	.short	(.L_19 - .L_18)
.L_18:
        /*000c*/ 	.word	0x00000000
        /*0010*/ 	.short	0x0004
        /*0012*/ 	.short	0x001c
        /*0014*/ 	.byte	0x00, 0xf0, 0x11, 0x00


	//----- nvinfo : EIATTR_KPARAM_INFO
	.align		4
.L_19:
        /*0018*/ 	.byte	0x04, 0x17
        /*001a*/ 	.short	(.L_21 - .L_20)
.L_20:
        /*001c*/ 	.word	0x00000000
        /*0020*/ 	.short	0x0003
        /*0022*/ 	.short	0x0018
        /*0024*/ 	.byte	0x00, 0xf0, 0x11, 0x00


	//----- nvinfo : EIATTR_KPARAM_INFO
	.align		4
.L_21:
        /*0028*/ 	.byte	0x04, 0x17
        /*002a*/ 	.short	(.L_23 - .L_22)
.L_22:
        /*002c*/ 	.word	0x00000000
        /*0030*/ 	.short	0x0002
        /*0032*/ 	.short	0x0010
        /*0034*/ 	.byte	0x00, 0xf5, 0x21, 0x00


	//----- nvinfo : EIATTR_KPARAM_INFO
	.align		4
.L_23:
        /*0038*/ 	.byte	0x04, 0x17
        /*003a*/ 	.short	(.L_25 - .L_24)
.L_24:
        /*003c*/ 	.word	0x00000000
        /*0040*/ 	.short	0x0001
        /*0042*/ 	.short	0x0008
        /*0044*/ 	.byte	0x00, 0xf5, 0x21, 0x00


	//----- nvinfo : EIATTR_KPARAM_INFO
	.align		4
.L_25:
        /*0048*/ 	.byte	0x04, 0x17
        /*004a*/ 	.short	(.L_27 - .L_26)
.L_26:
        /*004c*/ 	.word	0x00000000
        /*0050*/ 	.short	0x0000
        /*0052*/ 	.short	0x0000
        /*0054*/ 	.byte	0x00, 0xf5, 0x21, 0x00


	//----- nvinfo : EIATTR_SPARSE_MMA_MASK
	.align		4
.L_27:
        /*0058*/ 	.byte	0x03, 0x50
        /*005a*/ 	.short	0x0000


	//----- nvinfo : EIATTR_MAXREG_COUNT
	.align		4
        /*005c*/ 	.byte	0x03, 0x1b
        /*005e*/ 	.short	0x00ff


	//----- nvinfo : EIATTR_MERCURY_ISA_VERSION
	.align		4
        /*0060*/ 	.byte	0x03, 0x5f
        /*0062*/ 	.short	0x0101


	//----- nvinfo : EIATTR_VRC_CTA_INIT_COUNT
	.align		4
        /*0064*/ 	.byte	0x02, 0x4a
	.zero		1
	.zero		1


	//----- nvinfo : EIATTR_EXIT_INSTR_OFFSETS
	.align		4
        /*0068*/ 	.byte	0x04, 0x1c
        /*006a*/ 	.short	(.L_29 - .L_28)


	//   ....[0]....
.L_28:
        /*006c*/ 	.word	0x00000040


	//   ....[1]....
        /*0070*/ 	.word	0x00000310


	//----- nvinfo : EIATTR_CRS_STACK_SIZE
	.align		4
.L_29:
        /*0074*/ 	.byte	0x04, 0x1e
        /*0076*/ 	.short	(.L_31 - .L_30)
.L_30:
        /*0078*/ 	.word	0x00000000


	//----- nvinfo : EIATTR_CBANK_PARAM_SIZE
	.align		4
.L_31:
        /*007c*/ 	.byte	0x03, 0x19
        /*007e*/ 	.short	0x0020


	//----- nvinfo : EIATTR_PARAM_CBANK
	.align		4
        /*0080*/ 	.byte	0x04, 0x0a
        /*0082*/ 	.short	(.L_33 - .L_32)
	.align		4
.L_32:
        /*0084*/ 	.word	index@(.nv.constant0._Z22swiglu_backward_kernelPfS_S_ii)
        /*0088*/ 	.short	0x0380
        /*008a*/ 	.short	0x0020


	//----- nvinfo : EIATTR_SW_WAR
	.align		4
.L_33:
        /*008c*/ 	.byte	0x04, 0x36
        /*008e*/ 	.short	(.L_35 - .L_34)
.L_34:
        /*0090*/ 	.word	0x00000008
.L_35:


//--------------------- .nv.info._Z21swiglu_forward_kernelPKfS0_Pfii --------------------------
	.section	.nv.info._Z21swiglu_forward_kernelPKfS0_Pfii,"",@"SHT_CUDA_INFO"
	.sectionflags	@""
	.align	4


	//----- nvinfo : EIATTR_CUDA_API_VERSION
	.align		4
        /*0000*/ 	.byte	0x04, 0x37
        /*0002*/ 	.short	(.L_37 - .L_36)
.L_36:
        /*0004*/ 	.word	0x00000082


	//----- nvinfo : EIATTR_KPARAM_INFO
	.align		4
.L_37:
        /*0008*/ 	.byte	0x04, 0x17
        /*000a*/ 	.short	(.L_39 - .L_38)
.L_38:
        /*000c*/ 	.word	0x00000000
        /*0010*/ 	.short	0x0004
        /*0012*/ 	.short	0x001c
        /*0014*/ 	.byte	0x00, 0xf0, 0x11, 0x00


	//----- nvinfo : EIATTR_KPARAM_INFO
	.align		4
.L_39:
        /*0018*/ 	.byte	0x04, 0x17
        /*001a*/ 	.short	(.L_41 - .L_40)
.L_40:
        /*001c*/ 	.word	0x00000000
        /*0020*/ 	.short	0x0003
        /*0022*/ 	.short	0x0018
        /*0024*/ 	.byte	0x00, 0xf0, 0x11, 0x00


	//----- nvinfo : EIATTR_KPARAM_INFO
	.align		4
.L_41:
        /*0028*/ 	.byte	0x04, 0x17
        /*002a*/ 	.short	(.L_43 - .L_42)
.L_42:
        /*002c*/ 	.word	0x00000000
        /*0030*/ 	.short	0x0002
        /*0032*/ 	.short	0x0010
        /*0034*/ 	.byte	0x00, 0xf5, 0x21, 0x00


	//----- nvinfo : EIATTR_KPARAM_INFO
	.align		4
.L_43:
        /*0038*/ 	.byte	0x04, 0x17
        /*003a*/ 	.short	(.L_45 - .L_44)
.L_44:
        /*003c*/ 	.word	0x00000000
        /*0040*/ 	.short	0x0001
        /*0042*/ 	.short	0x0008
        /*0044*/ 	.byte	0x00, 0xf5, 0x21, 0x00


	//----- nvinfo : EIATTR_KPARAM_INFO
	.align		4
.L_45:
        /*0048*/ 	.byte	0x04, 0x17
        /*004a*/ 	.short	(.L_47 - .L_46)
.L_46:
        /*004c*/ 	.word	0x00000000
        /*0050*/ 	.short	0x0000
        /*0052*/ 	.short	0x0000
        /*0054*/ 	.byte	0x00, 0xf5, 0x21, 0x00


	//----- nvinfo : EIATTR_SPARSE_MMA_MASK
	.align		4
.L_47:
        /*0058*/ 	.byte	0x03, 0x50
        /*005a*/ 	.short	0x0000


	//----- nvinfo : EIATTR_MAXREG_COUNT
	.align		4
        /*005c*/ 	.byte	0x03, 0x1b
        /*005e*/ 	.short	0x00ff


	//----- nvinfo : EIATTR_MERCURY_ISA_VERSION
	.align		4
        /*0060*/ 	.byte	0x03, 0x5f
        /*0062*/ 	.short	0x0101


	//----- nvinfo : EIATTR_VRC_CTA_INIT_COUNT
	.align		4
        /*0064*/ 	.byte	0x02, 0x4a
	.zero		1
	.zero		1


	//----- nvinfo : EIATTR_EXIT_INSTR_OFFSETS
	.align		4
        /*0068*/ 	.byte	0x04, 0x1c
        /*006a*/ 	.short	(.L_49 - .L_48)


	//   ....[0]....
.L_48:
        /*006c*/ 	.word	0x00000040


	//   ....[1]....
        /*0070*/ 	.word	0x000002b0


	//----- nvinfo : EIATTR_CRS_STACK_SIZE
	.align		4
.L_49:
        /*0074*/ 	.byte	0x04, 0x1e
        /*0076*/ 	.short	(.L_51 - .L_50)
.L_50:
        /*0078*/ 	.word	0x00000000


	//----- nvinfo : EIATTR_CBANK_PARAM_SIZE
	.align		4
.L_51:
        /*007c*/ 	.byte	0x03, 0x19
        /*007e*/ 	.short	0x0020


	//----- nvinfo : EIATTR_PARAM_CBANK
	.align		4
        /*0080*/ 	.byte	0x04, 0x0a
        /*0082*/ 	.short	(.L_53 - .L_52)
	.align		4
.L_52:
        /*0084*/ 	.word	index@(.nv.constant0._Z21swiglu_forward_kernelPKfS0_Pfii)
        /*0088*/ 	.short	0x0380
        /*008a*/ 	.short	0x0020


	//----- nvinfo : EIATTR_SW_WAR
	.align		4
.L_53:
        /*008c*/ 	.byte	0x04, 0x36
        /*008e*/ 	.short	(.L_55 - .L_54)
.L_54:
        /*0090*/ 	.word	0x00000008
.L_55:


//--------------------- .nv.callgraph             --------------------------
	.section	.nv.callgraph,"",@"SHT_CUDA_CALLGRAPH"
	.align	4
	.sectionentsize	8
	.align		4
        /*0000*/ 	.word	0x00000000
	.align		4
        /*0004*/ 	.word	0xffffffff
	.align		4
        /*0008*/ 	.word	0x00000000
	.align		4
        /*000c*/ 	.word	0xfffffffe
	.align		4
        /*0010*/ 	.word	0x00000000
	.align		4
        /*0014*/ 	.word	0xfffffffd
	.align		4
        /*0018*/ 	.word	0x00000000
	.align		4
        /*001c*/ 	.word	0xfffffffc


//--------------------- .text._Z22swiglu_backward_kernelPfS_S_ii --------------------------
	.section	.text._Z22swiglu_backward_kernelPfS_S_ii,"ax",@progbits
	.align	128
        .global         _Z22swiglu_backward_kernelPfS_S_ii
        .type           _Z22swiglu_backward_kernelPfS_S_ii,@function
        .size           _Z22swiglu_backward_kernelPfS_S_ii,(.L_x_16 - _Z22swiglu_backward_kernelPfS_S_ii)
        .other          _Z22swiglu_backward_kernelPfS_S_ii,@"STO_CUDA_ENTRY STV_DEFAULT"
_Z22swiglu_backward_kernelPfS_S_ii:
.text._Z22swiglu_backward_kernelPfS_S_ii:
[----:B------:R-:W-:Y:S01]  /*0000*/  LDC R1, c[0x0][0x37c] ;  /* 0x0000df00ff017b82 */ /* 0x000fe20000000800 */
[----:B------:R-:W0:Y:S01]  /*0010*/  S2R R9, SR_TID.X ;  /* 0x0000000000097919 */ /* 0x000e220000002100 */
[----:B------:R-:W0:Y:S02]  /*0020*/  LDCU UR4, c[0x0][0x39c] ;  /* 0x00007380ff0477ac */ /* 0x000e240008000800 */
[----:B0-----:R-:W-:-:S13]  /*0030*/  ISETP.GE.AND P0, PT, R9, UR4, PT ;  /* 0x0000000409007c0c */ /* 0x001fda000bf06270 */
[----:B------:R-:W-:Y:S05]  /*0040*/  @P0 EXIT ;  /* 0x000000000000094d */ /* 0x000fea0003800000 */
[----:B------:R-:W0:Y:S01]  /*0050*/  S2UR UR6, SR_CTAID.X ;  /* 0x00000000000679c3 */ /* 0x000e220000002500 */
[----:B------:R-:W1:Y:S07]  /*0060*/  LDCU.64 UR4, c[0x0][0x358] ;  /* 0x00006b00ff0477ac */ /* 0x000e6e0008000a00 */
[----:B------:R-:W0:Y:S08]  /*0070*/  LDC R0, c[0x0][0x398] ;  /* 0x0000e600ff007b82 */ /* 0x000e300000000800 */
[----:B------:R-:W2:Y:S08]  /*0080*/  LDC.64 R4, c[0x0][0x388] ;  /* 0x0000e200ff047b82 */ /* 0x000eb00000000a00 */
[----:B------:R-:W3:Y:S01]  /*0090*/  LDC.64 R6, c[0x0][0x390] ;  /* 0x0000e400ff067b82 */ /* 0x000ee20000000a00 */
[----:B0-----:R-:W-:-:S07]  /*00a0*/  IMAD R9, R0, UR6, R9 ;  /* 0x0000000600097c24 */ /* 0x001fce000f8e0209 */
[----:B------:R-:W0:Y:S01]  /*00b0*/  LDC.64 R10, c[0x0][0x380] ;  /* 0x0000e000ff0a7b82 */ /* 0x000e220000000a00 */
[----:B--2---:R-:W-:-:S05]  /*00c0*/  IMAD.WIDE R4, R9, 0x4, R4 ;  /* 0x0000000409047825 */ /* 0x004fca00078e0204 */
[----:B-1----:R-:W2:Y:S01]  /*00d0*/  LDG.E R3, desc[UR4][R4.64] ;  /* 0x0000000404037981 */ /* 0x002ea2000c1e1900 */
[----:B---3--:R-:W-:-:S04]  /*00e0*/  IMAD.WIDE R6, R9, 0x4, R6 ;  /* 0x0000000409067825 */ /* 0x008fc800078e0206 */
[----:B0-----:R-:W-:Y:S02]  /*00f0*/  IMAD.WIDE R10, R9, 0x4, R10 ;  /* 0x00000004090a7825 */ /* 0x001fe400078e020a */
[----:B------:R-:W5:Y:S02]  /*0100*/  LDG.E R9, desc[UR4][R6.64] ;  /* 0x0000000406097981 */ /* 0x000f64000c1e1900 */
[----:B------:R-:W-:Y:S02]  /*0110*/  HFMA2 R0, -RZ, RZ, 0.96630859375, -0.0022525787353515625 ;  /* 0x3bbb989dff007431 */ /* 0x000fe400000001ff */
[----:B------:R-:W-:Y:S01]  /*0120*/  IMAD.MOV.U32 R13, RZ, RZ, 0x437c0000 ;  /* 0x437c0000ff0d7424 */ /* 0x000fe200078e00ff */
[----:B------:R0:W5:Y:S01]  /*0130*/  LDG.E R8, desc[UR4][R10.64] ;  /* 0x000000040a087981 */ /* 0x000162000c1e1900 */
[----:B------:R-:W-:Y:S01]  /*0140*/  BSSY.RECONVERGENT B0, `(.L_x_0) ;  /* 0x0000014000007945 */ /* 0x000fe20003800200 */
[----:B--2---:R-:W-:-:S04]  /*0150*/  FFMA.SAT R0, R3, -R0, 0.5 ;  /* 0x3f00000003007423 */ /* 0x004fc80000002800 */
[----:B------:R-:W-:-:S04]  /*0160*/  FFMA.RM R0, R0, R13, 12582913 ;  /* 0x4b40000100007423 */ /* 0x000fc8000000400d */
[----:B------:R-:W-:-:S04]  /*0170*/  FADD R2, R0, -12583039 ;  /* 0xcb40007f00027421 */ /* 0x000fc80000000000 */
[----:B------:R-:W-:-:S04]  /*0180*/  FFMA R2, R3, -1.4426950216293334961, -R2 ;  /* 0xbfb8aa3b03027823 */ /* 0x000fc80000000802 */
[----:B------:R-:W-:-:S04]  /*0190*/  FFMA R2, R3, -1.925963033500011079e-08, R2 ;  /* 0xb2a5706003027823 */ /* 0x000fc80000000002 */
[----:B------:R-:W1:Y:S01]  /*01a0*/  MUFU.EX2 R13, R2 ;  /* 0x00000002000d7308 */ /* 0x000e620000000800 */
[----:B------:R-:W-:-:S05]  /*01b0*/  SHF.L.U32 R0, R0, 0x17, RZ ;  /* 0x0000001700007819 */ /* 0x000fca00000006ff */
[----:B-1----:R-:W-:-:S04]  /*01c0*/  FFMA R0, R0, R13, 1 ;  /* 0x3f80000000007423 */ /* 0x002fc8000000000d */
[----:B0-----:R-:W-:-:S05]  /*01d0*/  VIADD R10, R0, 0x1800000 ;  /* 0x01800000000a7836 */ /* 0x001fca0000000000 */
[----:B------:R-:W-:-:S04]  /*01e0*/  LOP3.LUT R10, R10, 0x7f800000, RZ, 0xc0, !PT ;  /* 0x7f8000000a0a7812 */ /* 0x000fc800078ec0ff */
[----:B------:R-:W-:-:S13]  /*01f0*/  ISETP.GT.U32.AND P0, PT, R10, 0x1ffffff, PT ;  /* 0x01ffffff0a00780c */ /* 0x000fda0003f04070 */
[----:B------:R-:W-:Y:S05]  /*0200*/  @P0 BRA `(.L_x_1) ;  /* 0x00000000000c0947 */ /* 0x000fea0003800000 */
[----:B------:R-:W-:-:S07]  /*0210*/  MOV R10, 0x230 ;  /* 0x00000230000a7802 */ /* 0x000fce0000000f00 */
[----:B-----5:R-:W-:Y:S05]  /*0220*/  CALL.REL.NOINC `($__internal_0_$__cuda_sm20_rcp_rn_f32_slowpath) ;  /* 0x00000000003c7944 */ /* 0x020fea0003c00000 */
[----:B------:R-:W-:Y:S05]  /*0230*/  BRA `(.L_x_2) ;  /* 0x0000000000107947 */ /* 0x000fea0003800000 */
.L_x_1:
[----:B------:R-:W0:Y:S02]  /*0240*/  MUFU.RCP R11, R0 ;  /* 0x00000000000b7308 */ /* 0x000e240000001000 */
[----:B0-----:R-:W-:-:S04]  /*0250*/  FFMA R2, R0, R11, -1 ;  /* 0xbf80000000027423 */ /* 0x001fc8000000000b */
[----:B------:R-:W-:-:S04]  /*0260*/  FADD.FTZ R2, -R2, -RZ ;  /* 0x800000ff02027221 */ /* 0x000fc80000010100 */
[----:B------:R-:W-:-:S07]  /*0270*/  FFMA R2, R11, R2, R11 ;  /* 0x000000020b027223 */ /* 0x000fce000000000b */
.L_x_2:
[----:B------:R-:W-:Y:S05]  /*0280*/  BSYNC.RECONVERGENT B0 ;  /* 0x0000000000007941 */ /* 0x000fea0003800200 */
.L_x_0:
[----:B------:R-:W-:Y:S01]  /*0290*/  FMUL R3, R3, R2 ;  /* 0x0000000203037220 */ /* 0x000fe20000400000 */
[----:B------:R-:W-:-:S04]  /*02a0*/  FADD R0, -R2, 1 ;  /* 0x3f80000002007421 */ /* 0x000fc80000000100 */
[----:B------:R-:W-:Y:S01]  /*02b0*/  FFMA R11, R3, R0, R2 ;  /* 0x00000000030b7223 */ /* 0x000fe20000000002 */
[----:B-----5:R-:W-:-:S03]  /*02c0*/  FMUL R3, R8, R3 ;  /* 0x0000000308037220 */ /* 0x020fc60000400000 */
[----:B------:R-:W-:-:S04]  /*02d0*/  FMUL R0, R8, R11 ;  /* 0x0000000b08007220 */ /* 0x000fc80000400000 */
[----:B------:R-:W-:-:S05]  /*02e0*/  FMUL R9, R9, R0 ;  /* 0x0000000009097220 */ /* 0x000fca0000400000 */
[----:B------:R-:W-:Y:S04]  /*02f0*/  STG.E desc[UR4][R4.64], R9 ;  /* 0x0000000904007986 */ /* 0x000fe8000c101904 */
[----:B------:R-:W-:Y:S01]  /*0300*/  STG.E desc[UR4][R6.64], R3 ;  /* 0x0000000306007986 */ /* 0x000fe2000c101904 */
[----:B------:R-:W-:Y:S05]  /*0310*/  EXIT ;  /* 0x000000000000794d */ /* 0x000fea0003800000 */
        .weak           $__internal_0_$__cuda_sm20_rcp_rn_f32_slowpath
        .type           $__internal_0_$__cuda_sm20_rcp_rn_f32_slowpath,@function
        .size           $__internal_0_$__cuda_sm20_rcp_rn_f32_slowpath,(.L_x_16 - $__internal_0_$__cuda_sm20_rcp_rn_f32_slowpath)
$__internal_0_$__cuda_sm20_rcp_rn_f32_slowpath:
[----:B------:R-:W-:Y:S01]  /*0320*/  SHF.L.U32 R2, R0, 0x1, RZ ;  /* 0x0000000100027819 */ /* 0x000fe200000006ff */
[----:B------:R-:W-:Y:S03]  /*0330*/  BSSY.RECONVERGENT B1, `(.L_x_3) ;  /* 0x0000030000017945 */ /* 0x000fe60003800200 */
[----:B------:R-:W-:-:S04]  /*0340*/  SHF.R.U32.HI R2, RZ, 0x18, R2 ;  /* 0x00000018ff027819 */ /* 0x000fc80000011602 */
[----:B------:R-:W-:-:S13]  /*0350*/  ISETP.NE.U32.AND P0, PT, R2, RZ, PT ;  /* 0x000000ff0200720c */ /* 0x000fda0003f05070 */
[----:B------:R-:W-:Y:S05]  /*0360*/  @P0 BRA `(.L_x_4) ;  /* 0x0000000000280947 */ /* 0x000fea0003800000 */
[----:B------:R-:W-:-:S05]  /*0370*/  IMAD.SHL.U32 R2, R0, 0x2, RZ ;  /* 0x0000000200027824 */ /* 0x000fca00078e00ff */
[----:B------:R-:W-:-:S13]  /*0380*/  ISETP.NE.AND P0, PT, R2, RZ, PT ;  /* 0x000000ff0200720c */ /* 0x000fda0003f05270 */
[----:B------:R-:W-:Y:S01]  /*0390*/  @P0 FFMA R12, R0, 1.84467440737095516160e+19, RZ ;  /* 0x5f800000000c0823 */ /* 0x000fe200000000ff */
[----:B------:R-:W-:Y:S08]  /*03a0*/  @!P0 MUFU.RCP R11, R0 ;  /* 0x00000000000b8308 */ /* 0x000ff00000001000 */
[----:B------:R-:W0:Y:S02]  /*03b0*/  @P0 MUFU.RCP R13, R12 ;  /* 0x0000000c000d0308 */ /* 0x000e240000001000 */
[----:B0-----:R-:W-:-:S04]  /*03c0*/  @P0 FFMA R2, R12, R13, -1 ;  /* 0xbf8000000c020423 */ /* 0x001fc8000000000d */
[----:B------:R-:W-:-:S04]  /*03d0*/  @P0 FADD.FTZ R2, -R2, -RZ ;  /* 0x800000ff02020221 */ /* 0x000fc80000010100 */
[----:B------:R-:W-:-:S04]  /*03e0*/  @P0 FFMA R2, R13, R2, R13 ;  /* 0x000000020d020223 */ /* 0x000fc8000000000d */
[----:B------:R-:W-:Y:S01]  /*03f0*/  @P0 FFMA R11, R2, 1.84467440737095516160e+19, RZ ;  /* 0x5f800000020b0823 */ /* 0x000fe200000000ff */
[----:B------:R-:W-:Y:S06]  /*0400*/  BRA `(.L_x_5) ;  /* 0x0000000000887947 */ /* 0x000fec0003800000 */
.L_x_4:
[----:B------:R-:W-:-:S04]  /*0410*/  IADD3 R11, PT, PT, R2, -0xfd, RZ ;  /* 0xffffff03020b7810 */ /* 0x000fc80007ffe0ff */
[----:B------:R-:W-:-:S13]  /*0420*/  ISETP.GT.U32.AND P0, PT, R11, 0x1, PT ;  /* 0x000000010b00780c */ /* 0x000fda0003f04070 */
[----:B------:R-:W-:Y:S05]  /*0430*/  @P0 BRA `(.L_x_6) ;  /* 0x0000000000780947 */ /* 0x000fea0003800000 */
[----:B------:R-:W-:Y:S01]  /*0440*/  LOP3.LUT R12, R0, 0x7fffff, RZ, 0xc0, !PT ;  /* 0x007fffff000c7812 */ /* 0x000fe200078ec0ff */
[----:B------:R-:W-:-:S03]  /*0450*/  IMAD.MOV.U32 R16, RZ, RZ, 0x3 ;  /* 0x00000003ff107424 */ /* 0x000fc600078e00ff */
[----:B------:R-:W-:Y:S02]  /*0460*/  LOP3.LUT R12, R12, 0x3f800000, RZ, 0xfc, !PT ;  /* 0x3f8000000c0c7812 */ /* 0x000fe400078efcff */
[----:B------:R-:W-:Y:S02]  /*0470*/  SHF.L.U32 R17, R16, R11, RZ ;  /* 0x0000000b10117219 */ /* 0x000fe400000006ff */
[----:B------:R-:W0:Y:S02]  /*0480*/  MUFU.RCP R13, R12 ;  /* 0x0000000c000d7308 */ /* 0x000e240000001000 */
[----:B0-----:R-:W-:-:S04]  /*0490*/  FFMA R14, R12, R13, -1 ;  /* 0xbf8000000c0e7423 */ /* 0x001fc8000000000d */
[----:B------:R-:W-:-:S04]  /*04a0*/  FADD.FTZ R14, -R14, -RZ ;  /* 0x800000ff0e0e7221 */ /* 0x000fc80000010100 */
[CCC-:B------:R-:W-:Y:S01]  /*04b0*/  FFMA.RM R15, R13.reuse, R14.reuse, R13.reuse ;  /* 0x0000000e0d0f7223 */ /* 0x1c0fe2000000400d */
[----:B------:R-:W-:-:S04]  /*04c0*/  FFMA.RP R14, R13, R14, R13 ;  /* 0x0000000e0d0e7223 */ /* 0x000fc8000000800d */
[C---:B------:R-:W-:Y:S02]  /*04d0*/  LOP3.LUT R13, R15.reuse, 0x7fffff, RZ, 0xc0, !PT ;  /* 0x007fffff0f0d7812 */ /* 0x040fe400078ec0ff */
[----:B------:R-:W-:Y:S02]  /*04e0*/  FSETP.NEU.FTZ.AND P0, PT, R15, R14, PT ;  /* 0x0000000e0f00720b */ /* 0x000fe40003f1d000 */
[----:B------:R-:W-:Y:S02]  /*04f0*/  LOP3.LUT R14, R13, 0x800000, RZ, 0xfc, !PT ;  /* 0x008000000d0e7812 */ /* 0x000fe400078efcff */
[----:B------:R-:W-:Y:S02]  /*0500*/  SEL R13, RZ, 0xffffffff, !P0 ;  /* 0xffffffffff0d7807 */ /* 0x000fe40004000000 */
[----:B------:R-:W-:Y:S02]  /*0510*/  LOP3.LUT R12, R17, R14, RZ, 0xc0, !PT ;  /* 0x0000000e110c7212 */ /* 0x000fe400078ec0ff */
[----:B------:R-:W-:-:S02]  /*0520*/  IADD3 R13, PT, PT, -R13, RZ, RZ ;  /* 0x000000ff0d0d7210 */ /* 0x000fc40007ffe1ff */
[-C--:B------:R-:W-:Y:S02]  /*0530*/  SHF.R.U32.HI R12, RZ, R11.reuse, R12 ;  /* 0x0000000bff0c7219 */ /* 0x080fe4000001160c */
[----:B------:R-:W-:Y:S02]  /*0540*/  LOP3.LUT P1, RZ, R13, R11, R14, 0xf8, !PT ;  /* 0x0000000b0dff7212 */ /* 0x000fe4000782f80e */
[C---:B------:R-:W-:Y:S02]  /*0550*/  LOP3.LUT P0, RZ, R12.reuse, 0x1, RZ, 0xc0, !PT ;  /* 0x000000010cff7812 */ /* 0x040fe4000780c0ff */
[----:B------:R-:W-:-:S04]  /*0560*/  LOP3.LUT P2, RZ, R12, 0x2, RZ, 0xc0, !PT ;  /* 0x000000020cff7812 */ /* 0x000fc8000784c0ff */
[----:B------:R-:W-:Y:S02]  /*0570*/  PLOP3.LUT P0, PT, P0, P1, P2, 0xe0, 0x0 ;  /* 0x000000000000781c */ /* 0x000fe40000703c20 */
[----:B------:R-:W-:Y:S02]  /*0580*/  LOP3.LUT P1, RZ, R0, 0x7fffff, RZ, 0xc0, !PT ;  /* 0x007fffff00ff7812 */ /* 0x000fe4000782c0ff */
[----:B------:R-:W-:-:S05]  /*0590*/  SEL R11, RZ, 0x1, !P0 ;  /* 0x00000001ff0b7807 */ /* 0x000fca0004000000 */
[----:B------:R-:W-:-:S05]  /*05a0*/  IMAD.MOV R11, RZ, RZ, -R11 ;  /* 0x000000ffff0b7224 */ /* 0x000fca00078e0a0b */
[----:B------:R-:W-:Y:S02]  /*05b0*/  ISETP.GE.AND P0, PT, R11, RZ, PT ;  /* 0x000000ff0b00720c */ /* 0x000fe40003f06270 */
[----:B------:R-:W-:-:S04]  /*05c0*/  IADD3 R11, PT, PT, R2, -0xfc, RZ ;  /* 0xffffff04020b7810 */ /* 0x000fc80007ffe0ff */
[----:B------:R-:W-:-:S07]  /*05d0*/  SHF.R.U32.HI R11, RZ, R11, R14 ;  /* 0x0000000bff0b7219 */ /* 0x000fce000001160e */
[----:B------:R-:W-:-:S05]  /*05e0*/  @!P0 IADD3 R11, PT, PT, R11, 0x1, RZ ;  /* 0x000000010b0b8810 */ /* 0x000fca0007ffe0ff */
[----:B------:R-:W-:-:S05]  /*05f0*/  @!P1 IMAD.SHL.U32 R11, R11, 0x2, RZ ;  /* 0x000000020b0b9824 */ /* 0x000fca00078e00ff */
[----:B------:R-:W-:Y:S01]  /*0600*/  LOP3.LUT R11, R11, 0x80000000, R0, 0xf8, !PT ;  /* 0x800000000b0b7812 */ /* 0x000fe200078ef800 */
[----:B------:R-:W-:Y:S06]  /*0610*/  BRA `(.L_x_5) ;  /* 0x0000000000047947 */ /* 0x000fec0003800000 */
.L_x_6:
[----:B------:R0:W1:Y:S02]  /*0620*/  MUFU.RCP R11, R0 ;  /* 0x00000000000b7308 */ /* 0x0000640000001000 */
.L_x_5:
[----:B------:R-:W-:Y:S05]  /*0630*/  BSYNC.RECONVERGENT B1 ;  /* 0x0000000000017941 */ /* 0x000fea0003800200 */
.L_x_3:
[----:B-1----:R-:W-:Y:S01]  /*0640*/  MOV R2, R11 ;  /* 0x0000000b00027202 */ /* 0x002fe20000000f00 */
[----:B------:R-:W-:-:S04]  /*0650*/  HFMA2 R11, -RZ, RZ, 0, 0 ;  /* 0x00000000ff0b7431 */ /* 0x000fc800000001ff */
[----:B0-----:R-:W-:Y:S05]  /*0660*/  RET.REL.NODEC R10 `(_Z22swiglu_backward_kernelPfS_S_ii) ;  /* 0xfffffff80a647950 */ /* 0x001fea0003c3ffff */
.L_x_7:
[----:B------:R-:W-:-:S00]  /*0670*/  BRA `(.L_x_7) ;  /* 0xfffffffc00fc7947 */ /* 0x000fc0000383ffff */
[----:B------:R-:W-:-:S00]  /*0680*/  NOP ;  /* 0x0000000000007918 */ /* 0x000fc00000000000 */
[----:B------:R-:W-:-:S00]  /*0690*/  NOP ;  /* 0x0000000000007918 */ /* 0x000fc00000000000 */
[----:B------:R-:W-:-:S00]  /*06a0*/  NOP ;  /* 0x0000000000007918 */ /* 0x000fc00000000000 */
[----:B------:R-:W-:-:S00]  /*06b0*/  NOP ;  /* 0x0000000000007918 */ /* 0x000fc00000000000 */
[----:B------:R-:W-:-:S00]  /*06c0*/  NOP ;  /* 0x0000000000007918 */ /* 0x000fc00000000000 */
[----:B------:R-:W-:-:S00]  /*06d0*/  NOP ;  /* 0x0000000000007918 */ /* 0x000fc00000000000 */
[----:B------:R-:W-:-:S00]  /*06e0*/  NOP ;  /* 0x0000000000007918 */ /* 0x000fc00000000000 */
[----:B------:R-:W-:-:S00]  /*06f0*/  NOP ;  /* 0x0000000000007918 */ /* 0x000fc00000000000 */
.L_x_16:


//--------------------- .text._Z21swiglu_forward_kernelPKfS0_Pfii --------------------------
	.section	.text._Z21swiglu_forward_kernelPKfS0_Pfii,"ax",@progbits
	.align	128
        .global         _Z21swiglu_forward_kernelPKfS0_Pfii
        .type           _Z21swiglu_forward_kernelPKfS0_Pfii,@function
        .size           _Z21swiglu_forward_kernelPKfS0_Pfii,(.L_x_17 - _Z21swiglu_forward_kernelPKfS0_Pfii)
        .other          _Z21swiglu_forward_kernelPKfS0_Pfii,@"STO_CUDA_ENTRY STV_DEFAULT"
_Z21swiglu_forward_kernelPKfS0_Pfii:
.text._Z21swiglu_forward_kernelPKfS0_Pfii:
        /* <DEDUP_REMOVED lines=10> */
[----:B0-----:R-:W-:-:S04]  /*00a0*/  IMAD R3, R0, UR6, R3 ;  /* 0x0000000600037c24 */ /* 0x001fc8000f8e0203 */
[----:B--2---:R-:W-:-:S05]  /*00b0*/  IMAD.WIDE R6, R3, 0x4, R6 ;  /* 0x0000000403067825 */ /* 0x004fca00078e0206 */
[----:B-1----:R-:W2:Y:S01]  /*00c0*/  LDG.E R4, desc[UR4][R6.64] ;  /* 0x0000000406047981 */ /* 0x002ea2000c1e1900 */
[----:B---3--:R-:W-:-:S05]  /*00d0*/  IMAD.WIDE R8, R3, 0x4, R8 ;  /* 0x0000000403087825 */ /* 0x008fca00078e0208 */
[----:B------:R0:W5:Y:S01]  /*00e0*/  LDG.E R5, desc[UR4][R8.64] ;  /* 0x0000000408057981 */ /* 0x000162000c1e1900 */
[----:B------:R-:W-:Y:S02]  /*00f0*/  HFMA2 R13, -RZ, RZ, 3.7421875, 0 ;  /* 0x437c0000ff0d7431 */ /* 0x000fe400000001ff */
[----:B------:R-:W-:Y:S01]  /*0100*/  IMAD.MOV.U32 R11, RZ, RZ, 0x3bbb989d ;  /* 0x3bbb989dff0b7424 */ /* 0x000fe200078e00ff */
[----:B------:R-:W-:Y:S03]  /*0110*/  BSSY.RECONVERGENT B0, `(.L_x_8) ;  /* 0x0000014000007945 */ /* 0x000fe60003800200 */
[----:B--2---:R-:W-:-:S04]  /*0120*/  FFMA.SAT R0, R4, -R11, 0.5 ;  /* 0x3f00000004007423 */ /* 0x004fc8000000280b */
[----:B------:R-:W-:-:S04]  /*0130*/  FFMA.RM R0, R0, R13, 12582913 ;  /* 0x4b40000100007423 */ /* 0x000fc8000000400d */
[C---:B------:R-:W-:Y:S01]  /*0140*/  FADD R11, R0.reuse, -12583039 ;  /* 0xcb40007f000b7421 */ /* 0x040fe20000000000 */
[----:B------:R-:W-:-:S03]  /*0150*/  IMAD.SHL.U32 R0, R0, 0x800000, RZ ;  /* 0x0080000000007824 */ /* 0x000fc600078e00ff */
[----:B------:R-:W-:-:S04]  /*0160*/  FFMA R11, R4, -1.4426950216293334961, -R11 ;  /* 0xbfb8aa3b040b7823 */ /* 0x000fc8000000080b */
[----:B------:R-:W-:-:S06]  /*0170*/  FFMA R11, R4, -1.925963033500011079e-08, R11 ;  /* 0xb2a57060040b7823 */ /* 0x000fcc000000000b */
[----:B------:R-:W1:Y:S02]  /*0180*/  MUFU.EX2 R11, R11 ;  /* 0x0000000b000b7308 */ /* 0x000e640000000800 */
[----:B-1----:R-:W-:-:S05]  /*0190*/  FFMA R0, R0, R11, 1 ;  /* 0x3f80000000007423 */ /* 0x002fca000000000b */
[----:B------:R-:W-:-:S04]  /*01a0*/  IADD3 R2, PT, PT, R0, 0x1800000, RZ ;  /* 0x0180000000027810 */ /* 0x000fc80007ffe0ff */
[----:B------:R-:W-:-:S04]  /*01b0*/  LOP3.LUT R2, R2, 0x7f800000, RZ, 0xc0, !PT ;  /* 0x7f80000002027812 */ /* 0x000fc800078ec0ff */
[----:B------:R-:W-:-:S13]  /*01c0*/  ISETP.GT.U32.AND P0, PT, R2, 0x1ffffff, PT ;  /* 0x01ffffff0200780c */ /* 0x000fda0003f04070 */
[----:B0-----:R-:W-:Y:S05]  /*01d0*/  @P0 BRA `(.L_x_9) ;  /* 0x00000000000c0947 */ /* 0x001fea0003800000 */
[----:B------:R-:W-:-:S07]  /*01e0*/  MOV R6, 0x200 ;  /* 0x0000020000067802 */ /* 0x000fce0000000f00 */
[----:B-----5:R-:W-:Y:S05]  /*01f0*/  CALL.REL.NOINC `($__internal_1_$__cuda_sm20_rcp_rn_f32_slowpath) ;  /* 0x0000000000307944 */ /* 0x020fea0003c00000 */
[----:B------:R-:W-:Y:S05]  /*0200*/  BRA `(.L_x_10) ;  /* 0x0000000000107947 */ /* 0x000fea0003800000 */
.L_x_9:
[----:B------:R-:W0:Y:S02]  /*0210*/  MUFU.RCP R9, R0 ;  /* 0x0000000000097308 */ /* 0x000e240000001000 */
[----:B0-----:R-:W-:-:S04]  /*0220*/  FFMA R2, R0, R9, -1 ;  /* 0xbf80000000027423 */ /* 0x001fc80000000009 */
[----:B------:R-:W-:-:S04]  /*0230*/  FADD.FTZ R2, -R2, -RZ ;  /* 0x800000ff02027221 */ /* 0x000fc80000010100 */
[----:B------:R-:W-:-:S07]  /*0240*/  FFMA R9, R9, R2, R9 ;  /* 0x0000000209097223 */ /* 0x000fce0000000009 */
.L_x_10:
[----:B------:R-:W-:Y:S05]  /*0250*/  BSYNC.RECONVERGENT B0 ;  /* 0x0000000000007941 */ /* 0x000fea0003800200 */
.L_x_8:
[----:B------:R-:W0:Y:S01]  /*0260*/  LDC.64 R6, c[0x0][0x390] ;  /* 0x0000e400ff067b82 */ /* 0x000e220000000a00 */
[----:B------:R-:W-:-:S04]  /*0270*/  FMUL R4, R4, R9 ;  /* 0x0000000904047220 */ /* 0x000fc80000400000 */
[----:B-----5:R-:W-:Y:S01]  /*0280*/  FMUL R5, R5, R4 ;  /* 0x0000000405057220 */ /* 0x020fe20000400000 */
[----:B0-----:R-:W-:-:S05]  /*0290*/  IMAD.WIDE R2, R3, 0x4, R6 ;  /* 0x0000000403027825 */ /* 0x001fca00078e0206 */
[----:B------:R-:W-:Y:S01]  /*02a0*/  STG.E desc[UR4][R2.64], R5 ;  /* 0x0000000502007986 */ /* 0x000fe2000c101904 */
[----:B------:R-:W-:Y:S05]  /*02b0*/  EXIT ;  /* 0x000000000000794d */ /* 0x000fea0003800000 */
        .weak           $__internal_1_$__cuda_sm20_rcp_rn_f32_slowpath
        .type           $__internal_1_$__cuda_sm20_rcp_rn_f32_slowpath,@function
        .size           $__internal_1_$__cuda_sm20_rcp_rn_f32_slowpath,(.L_x_17 - $__internal_1_$__cuda_sm20_rcp_rn_f32_slowpath)
$__internal_1_$__cuda_sm20_rcp_rn_f32_slowpath:
[----:B------:R-:W-:Y:S01]  /*02c0*/  IMAD.SHL.U32 R2, R0, 0x2, RZ ;  /* 0x0000000200027824 */ /* 0x000fe200078e00ff */
[----:B------:R-:W-:Y:S04]  /*02d0*/  BSSY.RECONVERGENT B1, `(.L_x_11) ;  /* 0x0000030000017945 */ /* 0x000fe80003800200 */
[----:B------:R-:W-:-:S04]  /*02e0*/  SHF.R.U32.HI R2, RZ, 0x18, R2 ;  /* 0x00000018ff027819 */ /* 0x000fc80000011602 */
[----:B------:R-:W-:-:S13]  /*02f0*/  ISETP.NE.U32.AND P0, PT, R2, RZ, PT ;  /* 0x000000ff0200720c */ /* 0x000fda0003f05070 */
[----:B------:R-:W-:Y:S05]  /*0300*/  @P0 BRA `(.L_x_12) ;  /* 0x0000000000280947 */ /* 0x000fea0003800000 */
[----:B------:R-:W-:-:S04]  /*0310*/  SHF.L.U32 R2, R0, 0x1, RZ ;  /* 0x0000000100027819 */ /* 0x000fc800000006ff */
        /* <DEDUP_REMOVED lines=9> */
.L_x_12:
[----:B------:R-:W-:-:S05]  /*03b0*/  VIADD R7, R2, 0xffffff03 ;  /* 0xffffff0302077836 */ /* 0x000fca0000000000 */
[----:B------:R-:W-:-:S13]  /*03c0*/  ISETP.GT.U32.AND P0, PT, R7, 0x1, PT ;  /* 0x000000010700780c */ /* 0x000fda0003f04070 */
[----:B------:R-:W-:Y:S05]  /*03d0*/  @P0 BRA `(.L_x_14) ;  /* 0x0000000000780947 */ /* 0x000fea0003800000 */
[----:B------:R-:W-:Y:S02]  /*03e0*/  LOP3.LUT R8, R0, 0x7fffff, RZ, 0xc0, !PT ;  /* 0x007fffff00087812 */ /* 0x000fe400078ec0ff */
[----:B------:R-:W-:Y:S02]  /*03f0*/  MOV R12, 0x3 ;  /* 0x00000003000c7802 */ /* 0x000fe40000000f00 */
        /* <DEDUP_REMOVED lines=11> */
[----:B------:R-:W-:-:S03]  /*04b0*/  LOP3.LUT R8, R13, R10, RZ, 0xc0, !PT ;  /* 0x0000000a0d087212 */ /* 0x000fc600078ec0ff */
[----:B------:R-:W-:Y:S01]  /*04c0*/  IMAD.MOV R9, RZ, RZ, -R9 ;  /* 0x000000ffff097224 */ /* 0x000fe200078e0a09 */
[----:B------:R-:W-:-:S04]  /*04d0*/  SHF.R.U32.HI R8, RZ, R7, R8 ;  /* 0x00000007ff087219 */ /* 0x000fc80000011608 */
[----:B------:R-:W-:Y:S02]  /*04e0*/  LOP3.LUT P1, RZ, R9, R7, R10, 0xf8, !PT ;  /* 0x0000000709ff7212 */ /* 0x000fe4000782f80a */
[C---:B------:R-:W-:Y:S02]  /*04f0*/  LOP3.LUT P0, RZ, R8.reuse, 0x1, RZ, 0xc0, !PT ;  /* 0x0000000108ff7812 */ /* 0x040fe4000780c0ff */
[----:B------:R-:W-:-:S04]  /*0500*/  LOP3.LUT P2, RZ, R8, 0x2, RZ, 0xc0, !PT ;  /* 0x0000000208ff7812 */ /* 0x000fc8000784c0ff */
[----:B------:R-:W-:Y:S02]  /*0510*/  PLOP3.LUT P0, PT, P0, P1, P2, 0xe0, 0x0 ;  /* 0x000000000000781c */ /* 0x000fe40000703c20 */
[----:B------:R-:W-:Y:S02]  /*0520*/  LOP3.LUT P1, RZ, R0, 0x7fffff, RZ, 0xc0, !PT ;  /* 0x007fffff00ff7812 */ /* 0x000fe4000782c0ff */
[----:B------:R-:W-:-:S04]  /*0530*/  SEL R7, RZ, 0x1, !P0 ;  /* 0x00000001ff077807 */ /* 0x000fc80004000000 */
[----:B------:R-:W-:-:S04]  /*0540*/  IADD3 R7, PT, PT, -R7, RZ, RZ ;  /* 0x000000ff07077210 */ /* 0x000fc80007ffe1ff */
[----:B------:R-:W-:Y:S01]  /*0550*/  ISETP.GE.AND P0, PT, R7, RZ, PT ;  /* 0x000000ff0700720c */ /* 0x000fe20003f06270 */
[----:B------:R-:W-:-:S05]  /*0560*/  VIADD R7, R2, 0xffffff04 ;  /* 0xffffff0402077836 */ /* 0x000fca0000000000 */
[----:B------:R-:W-:-:S07]  /*0570*/  SHF.R.U32.HI R7, RZ, R7, R10 ;  /* 0x00000007ff077219 */ /* 0x000fce000001160a */
[----:B------:R-:W-:-:S05]  /*0580*/  @!P0 IADD3 R7, PT, PT, R7, 0x1, RZ ;  /* 0x0000000107078810 */ /* 0x000fca0007ffe0ff */
[----:B------:R-:W-:-:S05]  /*0590*/  @!P1 IMAD.SHL.U32 R7, R7, 0x2, RZ ;  /* 0x0000000207079824 */ /* 0x000fca00078e00ff */
[----:B------:R-:W-:Y:S01]  /*05a0*/  LOP3.LUT R7, R7, 0x80000000, R0, 0xf8, !PT ;  /* 0x8000000007077812 */ /* 0x000fe200078ef800 */
[----:B------:R-:W-:Y:S06]  /*05b0*/  BRA `(.L_x_13) ;  /* 0x0000000000047947 */ /* 0x000fec0003800000 */
.L_x_14:
[----:B------:R0:W1:Y:S02]  /*05c0*/  MUFU.RCP R7, R0 ;  /* 0x0000000000077308 */ /* 0x0000640000001000 */
.L_x_13:
[----:B------:R-:W-:Y:S05]  /*05d0*/  BSYNC.RECONVERGENT B1 ;  /* 0x0000000000017941 */ /* 0x000fea0003800200 */
.L_x_11:
[----:B-1----:R-:W-:Y:S01]  /*05e0*/  MOV R9, R7 ;  /* 0x0000000700097202 */ /* 0x002fe20000000f00 */
[----:B------:R-:W-:-:S04]  /*05f0*/  IMAD.MOV.U32 R7, RZ, RZ, 0x0 ;  /* 0x00000000ff077424 */ /* 0x000fc800078e00ff */
[----:B0-----:R-:W-:Y:S05]  /*0600*/  RET.REL.NODEC R6 `(_Z21swiglu_forward_kernelPKfS0_Pfii) ;  /* 0xfffffff8067c7950 */ /* 0x001fea0003c3ffff */
.L_x_15:
        /* <DEDUP_REMOVED lines=15> */
.L_x_17:


//--------------------- .nv.shared.reserved.0     --------------------------
	.section	.nv.shared.reserved.0,"aw",@nobits
	.weak		__nv_reservedSMEM_offset_0_alias
	.size		__nv_reservedSMEM_offset_0_alias, 0, 64
	.other		__nv_reservedSMEM_offset_0_alias,@"STO_CUDA_RESERVED_SHARED STV_DEFAULT"
__nv_reservedSMEM_offset_0_alias:
	.zero		0
	.zero		64


//--------------------- .nv.constant0._Z22swiglu_backward_kernelPfS_S_ii --------------------------
	.section	.nv.constant0._Z22swiglu_backward_kernelPfS_S_ii,"a",@progbits
	.sectionflags	@""
	.align	4
.nv.constant0._Z22swiglu_backward_kernelPfS_S_ii:
	.zero		928


//--------------------- .nv.constant0._Z21swiglu_forward_kernelPKfS0_Pfii --------------------------
	.section	.nv.constant0._Z21swiglu_forward_kernelPKfS0_Pfii,"a",@progbits
	.sectionflags	@""
	.align	4
.nv.constant0._Z21swiglu_forward_kernelPKfS0_Pfii:
	.zero		928


//--------------------- SYMBOLS --------------------------

	.type		.nv.reservedSmem.offset0,@object
	.size		.nv.reservedSmem.offset0,0x4
